//
// Generated by NVIDIA NVVM Compiler
//
// Compiler Build ID: CL-36424714
// Cuda compilation tools, release 13.0, V13.0.88
// Based on NVVM 20.0.0
//

.version 9.0
.target sm_100
.address_size 64

	// .globl	_Z15diagonal_kernelv
.extern .func  (.param .b32 func_retval0) vprintf
(
	.param .b64 vprintf_param_0,
	.param .b64 vprintf_param_1
)
;
.global .align 1 .b8 $str[49] = {91, 66, 108, 111, 99, 107, 32, 40, 37, 100, 44, 37, 100, 41, 32, 84, 104, 114, 101, 97, 100, 32, 40, 37, 100, 44, 37, 100, 41, 93, 32, 68, 105, 97, 103, 111, 110, 97, 108, 32, 116, 104, 114, 101, 97, 100, 33, 10};
.global .align 1 .b8 $str$1[48] = {91, 66, 108, 111, 99, 107, 32, 40, 37, 100, 44, 37, 100, 41, 32, 84, 104, 114, 101, 97, 100, 32, 40, 37, 100, 44, 37, 100, 41, 93, 32, 82, 101, 103, 117, 108, 97, 114, 32, 116, 104, 114, 101, 97, 100, 46, 10};

.visible .entry _Z15diagonal_kernelv()
{
	.local .align 16 .b8 	__local_depot0[16];
	.reg .b64 	%SP;
	.reg .b64 	%SPL;
	.reg .pred 	%p<2>;
	.reg .b32 	%r<9>;
	.reg .b64 	%rd<9>;

	mov.u64 	%SPL, __local_depot0;
	cvta.local.u64 	%SP, %SPL;
	add.u64 	%rd2, %SP, 0;
	add.u64 	%rd1, %SPL, 0;
	mov.u32 	%r1, %ctaid.x;
	mov.u32 	%r2, %ctaid.y;
	mov.u32 	%r3, %tid.x;
	mov.u32 	%r4, %tid.y;
	setp.ne.s32 	%p1, %r3, %r4;
	@%p1 bra 	$L__BB0_2;
	st.local.v4.u32 	[%rd1], {%r1, %r2, %r3, %r3};
	mov.u64 	%rd6, $str;
	cvta.global.u64 	%rd7, %rd6;
	{ // callseq 1, 0
	.param .b64 param0;
	st.param.b64 	[param0], %rd7;
	.param .b64 param1;
	st.param.b64 	[param1], %rd2;
	.param .b32 retval0;
	call.uni (retval0), 
	vprintf, 
	(
	param0, 
	param1
	);
	ld.param.b32 	%r7, [retval0];
	} // callseq 1
	bra.uni 	$L__BB0_3;
$L__BB0_2:
	st.local.v4.u32 	[%rd1], {%r1, %r2, %r3, %r4};
	mov.u64 	%rd3, $str$1;
	cvta.global.u64 	%rd4, %rd3;
	{ // callseq 0, 0
	.param .b64 param0;
	st.param.b64 	[param0], %rd4;
	.param .b64 param1;
	st.param.b64 	[param1], %rd2;
	.param .b32 retval0;
	call.uni (retval0), 
	vprintf, 
	(
	param0, 
	param1
	);
	ld.param.b32 	%r5, [retval0];
	} // callseq 0
$L__BB0_3:
	ret;

}


// ===== COMPILED SASS (sm_100) =====

	.target	sm_100

	.elftype	@"ET_EXEC"


//--------------------- .note.nv.tkinfo           --------------------------
	.section	.note.nv.tkinfo,"",@"SHT_NOTE"
	.sectionflags	@"SHF_NOTE_NV_TKINFO"
	.tkinfo
        /*0018*/ 	.word	0x00000002
        /*0030*/ 	.string	""
        /*0030*/ 	.string	"ptxas"
        /*0030*/ 	.string	"Cuda compilation tools, release 13.0, V13.0.88"
        /*0030*/ 	.string	"Build cuda_13.0.r13.0/compiler.36424714_0"
        /*0030*/ 	.string	"-arch sm_100 -m 64 "



//--------------------- .note.nv.cuinfo           --------------------------
	.section	.note.nv.cuinfo,"",@"SHT_NOTE"
	.sectionflags	@"SHF_NOTE_NV_CUINFO"
        /*0018*/ 	.short	0x0002
        /*001a*/ 	.short	0x0064
        /*001c*/ 	.short	0x0082
	.zero		2


//--------------------- .nv.info                  --------------------------
	.section	.nv.info,"",@"SHT_CUDA_INFO"
	.align	4


	//----- nvinfo : EIATTR_REGCOUNT
	.align		4
        /*0000*/ 	.byte	0x04, 0x2f
        /*0002*/ 	.short	(.L_3 - .L_2)
	.align		4
.L_2:
        /*0004*/ 	.word	index@(_Z15diagonal_kernelv)
        /*0008*/ 	.word	0x00000018


	//----- nvinfo : EIATTR_FRAME_SIZE
	.align		4
.L_3:
        /*000c*/ 	.byte	0x04, 0x11
        /*000e*/ 	.short	(.L_5 - .L_4)
	.align		4
.L_4:
        /*0010*/ 	.word	index@(_Z15diagonal_kernelv)
        /*0014*/ 	.word	0x00000010


	//----- nvinfo : EIATTR_MIN_STACK_SIZE
	.align		4
.L_5:
        /*0018*/ 	.byte	0x04, 0x12
        /*001a*/ 	.short	(.L_7 - .L_6)
	.align		4
.L_6:
        /*001c*/ 	.word	index@(_Z15diagonal_kernelv)
        /*0020*/ 	.word	0x00000010
.L_7:


//--------------------- .nv.compat                --------------------------
	.section	.nv.compat,"",@"SHT_CUDA_COMPAT_INFO"
	.align	4
        /*0000*/ 	.byte	0x02, 0x09, 0x00, 0x00, 0x02, 0x02, 0x01, 0x00, 0x02, 0x05, 0x05, 0x00, 0x03, 0x07, 0x01, 0x01
        /*0010*/ 	.byte	0x02, 0x03, 0x00, 0x00, 0x02, 0x06, 0x01, 0x00, 0x04, 0x0b, 0x08, 0x00, 0x09, 0x00, 0x00, 0x00
        /*0020*/ 	.byte	0x00, 0x00, 0x00, 0x00


//--------------------- .nv.info._Z15diagonal_kernelv --------------------------
	.section	.nv.info._Z15diagonal_kernelv,"",@"SHT_CUDA_INFO"
	.sectionflags	@""
	.align	4


	//----- nvinfo : EIATTR_CUDA_API_VERSION
	.align		4
        /*0000*/ 	.byte	0x04, 0x37
        /*0002*/ 	.short	(.L_9 - .L_8)
.L_8:
        /*0004*/ 	.word	0x00000082


	//----- nvinfo : EIATTR_SPARSE_MMA_MASK
	.align		4
.L_9:
        /*0008*/ 	.byte	0x03, 0x50
        /*000a*/ 	.short	0x0000


	//----- nvinfo : EIATTR_MAXREG_COUNT
	.align		4
        /*000c*/ 	.byte	0x03, 0x1b
        /*000e*/ 	.short	0x00ff


	//----- nvinfo : EIATTR_EXTERNS
	.align		4
        /*0010*/ 	.byte	0x04, 0x0f
        /*0012*/ 	.short	(.L_11 - .L_10)


	//   ....[0]....
	.align		4
.L_10:
        /*0014*/ 	.word	index@(vprintf)


	//----- nvinfo : EIATTR_MERCURY_ISA_VERSION
	.align		4
.L_11:
        /*0018*/ 	.byte	0x03, 0x5f
        /*001a*/ 	.short	0x0101


	//----- nvinfo : EIATTR_VRC_CTA_INIT_COUNT
	.align		4
        /*001c*/ 	.byte	0x02, 0x4a
	.zero		1
	.zero		1


	//----- nvinfo : EIATTR_SYSCALL_OFFSETS
	.align		4
        /*0020*/ 	.byte	0x04, 0x46
        /*0022*/ 	.short	(.L_13 - .L_12)


	//   ....[0]....
.L_12:
        /*0024*/ 	.word	0x00000140


	//   ....[1]....
        /*0028*/ 	.word	0x000001d0


	//----- nvinfo : EIATTR_EXIT_INSTR_OFFSETS
	.align		4
.L_13:
        /*002c*/ 	.byte	0x04, 0x1c
        /*002e*/ 	.short	(.L_15 - .L_14)


	//   ....[0]....
.L_14:
        /*0030*/ 	.word	0x00000150


	//   ....[1]....
        /*0034*/ 	.word	0x000001e0


	//----- nvinfo : EIATTR_CRS_STACK_SIZE
	.align		4
.L_15:
        /*0038*/ 	.byte	0x04, 0x1e
        /*003a*/ 	.short	(.L_17 - .L_16)
.L_16:
        /*003c*/ 	.word	0x00000000


	//----- nvinfo : EIATTR_SW_WAR
	.align		4
.L_17:
        /*0040*/ 	.byte	0x04, 0x36
        /*0042*/ 	.short	(.L_19 - .L_18)
.L_18:
        /*0044*/ 	.word	0x00000008
.L_19:


//--------------------- .nv.callgraph             --------------------------
	.section	.nv.callgraph,"",@"SHT_CUDA_CALLGRAPH"
	.align	4
	.sectionentsize	8
	.align		4
        /*0000*/ 	.word	0x00000000
	.align		4
        /*0004*/ 	.word	0xffffffff
	.align		4
        /*0008*/ 	.word	index@(_Z15diagonal_kernelv)
	.align		4
        /*000c*/ 	.word	index@(vprintf)
	.align		4
        /*0010*/ 	.word	0x00000000
	.align		4
        /*0014*/ 	.word	0xfffffffe
	.align		4
        /*0018*/ 	.word	0x00000000
	.align		4
        /*001c*/ 	.word	0xfffffffd
	.align		4
        /*0020*/ 	.word	0x00000000
	.align		4
        /*0024*/ 	.word	0xfffffffc


//--------------------- .nv.constant4             --------------------------
	.section	.nv.constant4,"a",@progbits
	.align	8
	.align		8
.nv.constant4:
        /*0000*/ 	.dword	vprintf
	.align		8
        /*0008*/ 	.dword	$str
	.align		8
        /*0010*/ 	.dword	$str$1


//--------------------- .text._Z15diagonal_kernelv --------------------------
	.section	.text._Z15diagonal_kernelv,"ax",@progbits
	.align	128
        .global         _Z15diagonal_kernelv
        .type           _Z15diagonal_kernelv,@function
        .size           _Z15diagonal_kernelv,(.L_x_4 - _Z15diagonal_kernelv)
        .other          _Z15diagonal_kernelv,@"STO_CUDA_ENTRY STV_DEFAULT"
_Z15diagonal_kernelv:
.text._Z15diagonal_kernelv:
[----:B------:R-:W0:Y:S01]  /*0000*/  LDC R1, c[0x0][0x37c] ;  /* 0x0000df00ff017b82 */ /* 0x000e220000000800 */
[----:B------:R-:W1:Y:S01]  /*0010*/  S2R R10, SR_TID.X ;  /* 0x00000000000a7919 */ /* 0x000e620000002100 */
[----:B------:R-:W2:Y:S01]  /*0020*/  LDCU UR4, c[0x0][0x2f8] ;  /* 0x00005f00ff0477ac */ /* 0x000ea20008000800 */
[----:B0-----:R-:W-:Y:S01]  /*0030*/  VIADD R1, R1, 0xfffffff0 ;  /* 0xfffffff001017836 */ /* 0x001fe20000000000 */
[----:B------:R-:W1:Y:S01]  /*0040*/  S2R R11, SR_TID.Y ;  /* 0x00000000000b7919 */ /* 0x000e620000002200 */
[----:B------:R-:W0:Y:S01]  /*0050*/  LDCU UR5, c[0x0][0x2fc] ;  /* 0x00005f80ff0577ac */ /* 0x000e220008000800 */
[----:B------:R-:W3:Y:S01]  /*0060*/  S2R R8, SR_CTAID.X ;  /* 0x0000000000087919 */ /* 0x000ee20000002500 */
[----:B------:R-:W4:Y:S01]  /*0070*/  S2R R9, SR_CTAID.Y ;  /* 0x0000000000097919 */ /* 0x000f220000002600 */
[----:B--2---:R-:W-:-:S05]  /*0080*/  IADD3 R6, P1, PT, R1, UR4, RZ ;  /* 0x0000000401067c10 */ /* 0x004fca000ff3e0ff */
[----:B0-----:R-:W-:Y:S01]  /*0090*/  IMAD.X R7, RZ, RZ, UR5, P1 ;  /* 0x00000005ff077e24 */ /* 0x001fe200088e06ff */
[----:B-1----:R-:W-:-:S13]  /*00a0*/  ISETP.NE.AND P0, PT, R10, R11, PT ;  /* 0x0000000b0a00720c */ /* 0x002fda0003f05270 */
[----:B---34-:R-:W-:Y:S05]  /*00b0*/  @P0 BRA `(.L_x_0) ;  /* 0x0000000000280947 */ /* 0x018fea0003800000 */
[----:B------:R-:W-:Y:S01]  /*00c0*/  IMAD.MOV.U32 R11, RZ, RZ, R10 ;  /* 0x000000ffff0b7224 */ /* 0x000fe200078e000a */
[----:B------:R-:W-:Y:S01]  /*00d0*/  MOV R0, 0x0 ;  /* 0x0000000000007802 */ /* 0x000fe20000000f00 */
[----:B------:R-:W0:Y:S03]  /*00e0*/  LDCU.64 UR4, c[0x4][0x8] ;  /* 0x01000100ff0477ac */ /* 0x000e260008000a00 */
[----:B------:R1:W-:Y:S01]  /*00f0*/  STL.128 [R1], R8 ;  /* 0x0000000801007387 */ /* 0x0003e20000100c00 */
[----:B------:R1:W2:Y:S01]  /*0100*/  LDC.64 R2, c[0x4][R0] ;  /* 0x0100000000027b82 */ /* 0x0002a20000000a00 */
[----:B0-----:R-:W-:Y:S01]  /*0110*/  MOV R4, UR4 ;  /* 0x0000000400047c02 */ /* 0x001fe20008000f00 */
[----:B-1----:R-:W-:-:S07]  /*0120*/  IMAD.U32 R5, RZ, RZ, UR5 ;  /* 0x00000005ff057e24 */ /* 0x002fce000f8e00ff */
[----:B------:R-:W-:-:S07]  /*0130*/  LEPC R20, `(.L_x_1) ;  /* 0x000000001014794e */ /* 0x000fce0000000000 */
[----:B--2---:R-:W-:Y:S05]  /*0140*/  CALL.ABS.NOINC R2 ;  /* 0x0000000002007343 */ /* 0x004fea0003c00000 */
.L_x_1:
[----:B------:R-:W-:Y:S05]  /*0150*/  EXIT ;  /* 0x000000000000794d */ /* 0x000fea0003800000 */
.L_x_0:
[----:B------:R-:W-:Y:S01]  /*0160*/  MOV R0, 0x0 ;  /* 0x0000000000007802 */ /* 0x000fe20000000f00 */
[----:B------:R0:W-:Y:S01]  /*0170*/  STL.128 [R1], R8 ;  /* 0x0000000801007387 */ /* 0x0001e20000100c00 */
[----:B------:R-:W1:Y:S02]  /*0180*/  LDCU.64 UR4, c[0x4][0x10] ;  /* 0x01000200ff0477ac */ /* 0x000e640008000a00 */
[----:B------:R0:W2:Y:S01]  /*0190*/  LDC.64 R2, c[0x4][R0] ;  /* 0x0100000000027b82 */ /* 0x0000a20000000a00 */
[----:B-1----:R-:W-:Y:S01]  /*01a0*/  IMAD.U32 R4, RZ, RZ, UR4 ;  /* 0x00000004ff047e24 */ /* 0x002fe2000f8e00ff */
[----:B0-----:R-:W-:-:S07]  /*01b0*/  MOV R5, UR5 ;  /* 0x0000000500057c02 */ /* 0x001fce0008000f00 */
[----:B------:R-:W-:-:S07]  /*01c0*/  LEPC R20, `(.L_x_2) ;  /* 0x000000001014794e */ /* 0x000fce0000000000 */
[----:B--2---:R-:W-:Y:S05]  /*01d0*/  CALL.ABS.NOINC R2 ;  /* 0x0000000002007343 */ /* 0x004fea0003c00000 */
.L_x_2:
[----:B------:R-:W-:Y:S05]  /*01e0*/  EXIT ;  /* 0x000000000000794d */ /* 0x000fea0003800000 */
.L_x_3:
[----:B------:R-:W-:-:S00]  /*01f0*/  BRA `(.L_x_3) ;  /* 0xfffffffc00fc7947 */ /* 0x000fc0000383ffff */
[----:B------:R-:W-:-:S00]  /*0200*/  NOP ;  /* 0x0000000000007918 */ /* 0x000fc00000000000 */
[----:B------:R-:W-:-:S00]  /*0210*/  NOP ;  /* 0x0000000000007918 */ /* 0x000fc00000000000 */
[----:B------:R-:W-:-:S00]  /*0220*/  NOP ;  /* 0x0000000000007918 */ /* 0x000fc00000000000 */
[----:B------:R-:W-:-:S00]  /*0230*/  NOP ;  /* 0x0000000000007918 */ /* 0x000fc00000000000 */
[----:B------:R-:W-:-:S00]  /*0240*/  NOP ;  /* 0x0000000000007918 */ /* 0x000fc00000000000 */
[----:B------:R-:W-:-:S00]  /*0250*/  NOP ;  /* 0x0000000000007918 */ /* 0x000fc00000000000 */
[----:B------:R-:W-:-:S00]  /*0260*/  NOP ;  /* 0x0000000000007918 */ /* 0x000fc00000000000 */
[----:B------:R-:W-:-:S00]  /*0270*/  NOP ;  /* 0x0000000000007918 */ /* 0x000fc00000000000 */
.L_x_4:


//--------------------- .nv.global.init           --------------------------
	.section	.nv.global.init,"aw",@progbits
.nv.global.init:
	.type		$str$1,@object
	.size		$str$1,($str - $str$1)
$str$1:
        /*0000*/ 	.byte	0x5b, 0x42, 0x6c, 0x6f, 0x63, 0x6b, 0x20, 0x28, 0x25, 0x64, 0x2c, 0x25, 0x64, 0x29, 0x20, 0x54
        /*0010*/ 	.byte	0x68, 0x72, 0x65, 0x61, 0x64, 0x20, 0x28, 0x25, 0x64, 0x2c, 0x25, 0x64, 0x29, 0x5d, 0x20, 0x52
        /*0020*/ 	.byte	0x65, 0x67, 0x75, 0x6c, 0x61, 0x72, 0x20, 0x74, 0x68, 0x72, 0x65, 0x61, 0x64, 0x2e, 0x0a, 0x00
	.type		$str,@object
	.size		$str,(.L_0 - $str)
$str:
        /*0030*/ 	.byte	0x5b, 0x42, 0x6c, 0x6f, 0x63, 0x6b, 0x20, 0x28, 0x25, 0x64, 0x2c, 0x25, 0x64, 0x29, 0x20, 0x54
        /*0040*/ 	.byte	0x68, 0x72, 0x65, 0x61, 0x64, 0x20, 0x28, 0x25, 0x64, 0x2c, 0x25, 0x64, 0x29, 0x5d, 0x20, 0x44
        /*0050*/ 	.byte	0x69, 0x61, 0x67, 0x6f, 0x6e, 0x61, 0x6c, 0x20, 0x74, 0x68, 0x72, 0x65, 0x61, 0x64, 0x21, 0x0a
        /*0060*/ 	.byte	0x00
.L_0:


//--------------------- .nv.shared.reserved.0     --------------------------
	.section	.nv.shared.reserved.0,"aw",@nobits
	.weak		__nv_reservedSMEM_offset_0_alias
	.size		__nv_reservedSMEM_offset_0_alias, 0, 64
	.other		__nv_reservedSMEM_offset_0_alias,@"STO_CUDA_RESERVED_SHARED STV_DEFAULT"
__nv_reservedSMEM_offset_0_alias:
	.zero		0
	.zero		64


//--------------------- .nv.constant0._Z15diagonal_kernelv --------------------------
	.section	.nv.constant0._Z15diagonal_kernelv,"a",@progbits
	.sectionflags	@""
	.align	4
.nv.constant0._Z15diagonal_kernelv:
	.zero		896


//--------------------- SYMBOLS --------------------------

	.type		.nv.reservedSmem.offset0,@object
	.size		.nv.reservedSmem.offset0,0x4
	.type		vprintf,@function
